//
// Generated by NVIDIA NVVM Compiler
//
// Compiler Build ID: CL-36424714
// Cuda compilation tools, release 13.0, V13.0.88
// Based on NVVM 20.0.0
//

.version 9.0
.target sm_100
.address_size 64

	// .globl	_Z15reduceMeanAxis1PfS_ii
.extern .shared .align 16 .b8 sharedData[];

.visible .entry _Z15reduceMeanAxis1PfS_ii(
	.param .u64 .ptr .align 1 _Z15reduceMeanAxis1PfS_ii_param_0,
	.param .u64 .ptr .align 1 _Z15reduceMeanAxis1PfS_ii_param_1,
	.param .u32 _Z15reduceMeanAxis1PfS_ii_param_2,
	.param .u32 _Z15reduceMeanAxis1PfS_ii_param_3
)
{
	.reg .pred 	%p<6>;
	.reg .b32 	%r<14>;
	.reg .b32 	%f<11>;
	.reg .b64 	%rd<9>;

	ld.param.u64 	%rd1, [_Z15reduceMeanAxis1PfS_ii_param_0];
	ld.param.u64 	%rd2, [_Z15reduceMeanAxis1PfS_ii_param_1];
	ld.param.u32 	%r7, [_Z15reduceMeanAxis1PfS_ii_param_3];
	mov.u32 	%r1, %ctaid.x;
	mov.u32 	%r2, %tid.x;
	setp.ge.s32 	%p1, %r2, %r7;
	mov.f32 	%f10, 0f00000000;
	@%p1 bra 	$L__BB0_2;
	cvta.to.global.u64 	%rd3, %rd1;
	mad.lo.s32 	%r8, %r7, %r1, %r2;
	mul.wide.u32 	%rd4, %r8, 4;
	add.s64 	%rd5, %rd3, %rd4;
	ld.global.f32 	%f10, [%rd5];
$L__BB0_2:
	shl.b32 	%r9, %r2, 2;
	mov.u32 	%r10, sharedData;
	add.s32 	%r3, %r10, %r9;
	st.shared.f32 	[%r3], %f10;
	bar.sync 	0;
	mov.u32 	%r13, %ntid.x;
	setp.lt.u32 	%p2, %r13, 2;
	@%p2 bra 	$L__BB0_6;
$L__BB0_3:
	shr.u32 	%r6, %r13, 1;
	setp.ge.u32 	%p3, %r2, %r6;
	@%p3 bra 	$L__BB0_5;
	shl.b32 	%r11, %r6, 2;
	add.s32 	%r12, %r3, %r11;
	ld.shared.f32 	%f4, [%r12];
	ld.shared.f32 	%f5, [%r3];
	add.f32 	%f6, %f4, %f5;
	st.shared.f32 	[%r3], %f6;
$L__BB0_5:
	bar.sync 	0;
	setp.gt.u32 	%p4, %r13, 3;
	mov.u32 	%r13, %r6;
	@%p4 bra 	$L__BB0_3;
$L__BB0_6:
	setp.ne.s32 	%p5, %r2, 0;
	@%p5 bra 	$L__BB0_8;
	ld.shared.f32 	%f7, [sharedData];
	cvt.rn.f32.s32 	%f8, %r7;
	div.rn.f32 	%f9, %f7, %f8;
	cvta.to.global.u64 	%rd6, %rd2;
	mul.wide.u32 	%rd7, %r1, 4;
	add.s64 	%rd8, %rd6, %rd7;
	st.global.f32 	[%rd8], %f9;
$L__BB0_8:
	ret;

}


// ===== COMPILED SASS (sm_100) =====

	.target	sm_100

	.elftype	@"ET_EXEC"


//--------------------- .note.nv.tkinfo           --------------------------
	.section	.note.nv.tkinfo,"",@"SHT_NOTE"
	.sectionflags	@"SHF_NOTE_NV_TKINFO"
	.tkinfo
        /*0018*/ 	.word	0x00000002
        /*0030*/ 	.string	""
        /*0030*/ 	.string	"ptxas"
        /*0030*/ 	.string	"Cuda compilation tools, release 13.0, V13.0.88"
        /*0030*/ 	.string	"Build cuda_13.0.r13.0/compiler.36424714_0"
        /*0030*/ 	.string	"-arch sm_100 -m 64 "



//--------------------- .note.nv.cuinfo           --------------------------
	.section	.note.nv.cuinfo,"",@"SHT_NOTE"
	.sectionflags	@"SHF_NOTE_NV_CUINFO"
        /*0018*/ 	.short	0x0002
        /*001a*/ 	.short	0x0064
        /*001c*/ 	.short	0x0082
	.zero		2


//--------------------- .nv.info                  --------------------------
	.section	.nv.info,"",@"SHT_CUDA_INFO"
	.align	4


	//----- nvinfo : EIATTR_REGCOUNT
	.align		4
        /*0000*/ 	.byte	0x04, 0x2f
        /*0002*/ 	.short	(.L_1 - .L_0)
	.align		4
.L_0:
        /*0004*/ 	.word	index@(_Z15reduceMeanAxis1PfS_ii)
        /*0008*/ 	.word	0x00000010


	//----- nvinfo : EIATTR_FRAME_SIZE
	.align		4
.L_1:
        /*000c*/ 	.byte	0x04, 0x11
        /*000e*/ 	.short	(.L_3 - .L_2)
	.align		4
.L_2:
        /*0010*/ 	.word	index@($__internal_0_$__cuda_sm3x_div_rn_noftz_f32_slowpath)
        /*0014*/ 	.word	0x00000000


	//----- nvinfo : EIATTR_FRAME_SIZE
	.align		4
.L_3:
        /*0018*/ 	.byte	0x04, 0x11
        /*001a*/ 	.short	(.L_5 - .L_4)
	.align		4
.L_4:
        /*001c*/ 	.word	index@(_Z15reduceMeanAxis1PfS_ii)
        /*0020*/ 	.word	0x00000000


	//----- nvinfo : EIATTR_MIN_STACK_SIZE
	.align		4
.L_5:
        /*0024*/ 	.byte	0x04, 0x12
        /*0026*/ 	.short	(.L_7 - .L_6)
	.align		4
.L_6:
        /*0028*/ 	.word	index@(_Z15reduceMeanAxis1PfS_ii)
        /*002c*/ 	.word	0x00000000
.L_7:


//--------------------- .nv.compat                --------------------------
	.section	.nv.compat,"",@"SHT_CUDA_COMPAT_INFO"
	.align	4
        /*0000*/ 	.byte	0x02, 0x09, 0x00, 0x00, 0x02, 0x02, 0x01, 0x00, 0x02, 0x05, 0x05, 0x00, 0x03, 0x07, 0x01, 0x01
        /*0010*/ 	.byte	0x02, 0x03, 0x00, 0x00, 0x02, 0x06, 0x01, 0x00, 0x04, 0x0b, 0x08, 0x00, 0x01, 0x00, 0x00, 0x00
        /*0020*/ 	.byte	0x00, 0x00, 0x00, 0x00


//--------------------- .nv.info._Z15reduceMeanAxis1PfS_ii --------------------------
	.section	.nv.info._Z15reduceMeanAxis1PfS_ii,"",@"SHT_CUDA_INFO"
	.sectionflags	@""
	.align	4


	//----- nvinfo : EIATTR_CUDA_API_VERSION
	.align		4
        /*0000*/ 	.byte	0x04, 0x37
        /*0002*/ 	.short	(.L_9 - .L_8)
.L_8:
        /*0004*/ 	.word	0x00000082


	//----- nvinfo : EIATTR_KPARAM_INFO
	.align		4
.L_9:
        /*0008*/ 	.byte	0x04, 0x17
        /*000a*/ 	.short	(.L_11 - .L_10)
.L_10:
        /*000c*/ 	.word	0x00000000
        /*0010*/ 	.short	0x0003
        /*0012*/ 	.short	0x0014
        /*0014*/ 	.byte	0x00, 0xf0, 0x11, 0x00


	//----- nvinfo : EIATTR_KPARAM_INFO
	.align		4
.L_11:
        /*0018*/ 	.byte	0x04, 0x17
        /*001a*/ 	.short	(.L_13 - .L_12)
.L_12:
        /*001c*/ 	.word	0x00000000
        /*0020*/ 	.short	0x0002
        /*0022*/ 	.short	0x0010
        /*0024*/ 	.byte	0x00, 0xf0, 0x11, 0x00


	//----- nvinfo : EIATTR_KPARAM_INFO
	.align		4
.L_13:
        /*0028*/ 	.byte	0x04, 0x17
        /*002a*/ 	.short	(.L_15 - .L_14)
.L_14:
        /*002c*/ 	.word	0x00000000
        /*0030*/ 	.short	0x0001
        /*0032*/ 	.short	0x0008
        /*0034*/ 	.byte	0x00, 0xf5, 0x21, 0x00


	//----- nvinfo : EIATTR_KPARAM_INFO
	.align		4
.L_15:
        /*0038*/ 	.byte	0x04, 0x17
        /*003a*/ 	.short	(.L_17 - .L_16)
.L_16:
        /*003c*/ 	.word	0x00000000
        /*0040*/ 	.short	0x0000
        /*0042*/ 	.short	0x0000
        /*0044*/ 	.byte	0x00, 0xf5, 0x21, 0x00


	//----- nvinfo : EIATTR_SPARSE_MMA_MASK
	.align		4
.L_17:
        /*0048*/ 	.byte	0x03, 0x50
        /*004a*/ 	.short	0x0000


	//----- nvinfo : EIATTR_MAXREG_COUNT
	.align		4
        /*004c*/ 	.byte	0x03, 0x1b
        /*004e*/ 	.short	0x00ff


	//----- nvinfo : EIATTR_NUM_BARRIERS
	.align		4
        /*0050*/ 	.byte	0x02, 0x4c
        /*0052*/ 	.byte	0x01
	.zero		1


	//----- nvinfo : EIATTR_MERCURY_ISA_VERSION
	.align		4
        /*0054*/ 	.byte	0x03, 0x5f
        /*0056*/ 	.short	0x0101


	//----- nvinfo : EIATTR_VRC_CTA_INIT_COUNT
	.align		4
        /*0058*/ 	.byte	0x02, 0x4a
	.zero		1
	.zero		1


	//----- nvinfo : EIATTR_EXIT_INSTR_OFFSETS
	.align		4
        /*005c*/ 	.byte	0x04, 0x1c
        /*005e*/ 	.short	(.L_19 - .L_18)


	//   ....[0]....
.L_18:
        /*0060*/ 	.word	0x00000210


	//   ....[1]....
        /*0064*/ 	.word	0x00000360


	//----- nvinfo : EIATTR_CRS_STACK_SIZE
	.align		4
.L_19:
        /*0068*/ 	.byte	0x04, 0x1e
        /*006a*/ 	.short	(.L_21 - .L_20)
.L_20:
        /*006c*/ 	.word	0x00000000


	//----- nvinfo : EIATTR_CBANK_PARAM_SIZE
	.align		4
.L_21:
        /*0070*/ 	.byte	0x03, 0x19
        /*0072*/ 	.short	0x0018


	//----- nvinfo : EIATTR_PARAM_CBANK
	.align		4
        /*0074*/ 	.byte	0x04, 0x0a
        /*0076*/ 	.short	(.L_23 - .L_22)
	.align		4
.L_22:
        /*0078*/ 	.word	index@(.nv.constant0._Z15reduceMeanAxis1PfS_ii)
        /*007c*/ 	.short	0x0380
        /*007e*/ 	.short	0x0018


	//----- nvinfo : EIATTR_SW_WAR
	.align		4
.L_23:
        /*0080*/ 	.byte	0x04, 0x36
        /*0082*/ 	.short	(.L_25 - .L_24)
.L_24:
        /*0084*/ 	.word	0x00000008
.L_25:


//--------------------- .nv.callgraph             --------------------------
	.section	.nv.callgraph,"",@"SHT_CUDA_CALLGRAPH"
	.align	4
	.sectionentsize	8
	.align		4
        /*0000*/ 	.word	0x00000000
	.align		4
        /*0004*/ 	.word	0xffffffff
	.align		4
        /*0008*/ 	.word	0x00000000
	.align		4
        /*000c*/ 	.word	0xfffffffe
	.align		4
        /*0010*/ 	.word	0x00000000
	.align		4
        /*0014*/ 	.word	0xfffffffd
	.align		4
        /*0018*/ 	.word	0x00000000
	.align		4
        /*001c*/ 	.word	0xfffffffc


//--------------------- .text._Z15reduceMeanAxis1PfS_ii --------------------------
	.section	.text._Z15reduceMeanAxis1PfS_ii,"ax",@progbits
	.align	128
        .global         _Z15reduceMeanAxis1PfS_ii
        .type           _Z15reduceMeanAxis1PfS_ii,@function
        .size           _Z15reduceMeanAxis1PfS_ii,(.L_x_12 - _Z15reduceMeanAxis1PfS_ii)
        .other          _Z15reduceMeanAxis1PfS_ii,@"STO_CUDA_ENTRY STV_DEFAULT"
_Z15reduceMeanAxis1PfS_ii:
.text._Z15reduceMeanAxis1PfS_ii:
[----:B------:R-:W-:Y:S01]  /*0000*/  LDC R1, c[0x0][0x37c] ;  /* 0x0000df00ff017b82 */ /* 0x000fe20000000800 */
[----:B------:R-:W0:Y:S01]  /*0010*/  S2R R7, SR_TID.X ;  /* 0x0000000000077919 */ /* 0x000e220000002100 */
[----:B------:R-:W0:Y:S01]  /*0020*/  LDCU UR4, c[0x0][0x394] ;  /* 0x00007280ff0477ac */ /* 0x000e220008000800 */
[----:B------:R-:W-:Y:S01]  /*0030*/  IMAD.MOV.U32 R0, RZ, RZ, RZ ;  /* 0x000000ffff007224 */ /* 0x000fe200078e00ff */
[----:B------:R-:W1:Y:S01]  /*0040*/  S2R R2, SR_CTAID.X ;  /* 0x0000000000027919 */ /* 0x000e620000002500 */
[----:B------:R-:W2:Y:S01]  /*0050*/  LDCU.64 UR6, c[0x0][0x358] ;  /* 0x00006b00ff0677ac */ /* 0x000ea20008000a00 */
[----:B0-----:R-:W-:-:S13]  /*0060*/  ISETP.GE.AND P0, PT, R7, UR4, PT ;  /* 0x0000000407007c0c */ /* 0x001fda000bf06270 */
[----:B------:R-:W0:Y:S01]  /*0070*/  @!P0 LDC.64 R4, c[0x0][0x380] ;  /* 0x0000e000ff048b82 */ /* 0x000e220000000a00 */
[----:B-1----:R-:W-:-:S04]  /*0080*/  @!P0 IMAD R3, R2, UR4, R7 ;  /* 0x0000000402038c24 */ /* 0x002fc8000f8e0207 */
[----:B0-----:R-:W-:-:S05]  /*0090*/  @!P0 IMAD.WIDE.U32 R4, R3, 0x4, R4 ;  /* 0x0000000403048825 */ /* 0x001fca00078e0004 */
[----:B--2---:R-:W2:Y:S01]  /*00a0*/  @!P0 LDG.E R0, desc[UR6][R4.64] ;  /* 0x0000000604008981 */ /* 0x004ea2000c1e1900 */
[----:B------:R-:W0:Y:S01]  /*00b0*/  S2UR UR5, SR_CgaCtaId ;  /* 0x00000000000579c3 */ /* 0x000e220000008800 */
[----:B------:R-:W-:Y:S01]  /*00c0*/  UMOV UR4, 0x400 ;  /* 0x0000040000047882 */ /* 0x000fe20000000000 */
[----:B------:R-:W1:Y:S01]  /*00d0*/  LDCU UR8, c[0x0][0x360] ;  /* 0x00006c00ff0877ac */ /* 0x000e620008000800 */
[----:B------:R-:W-:Y:S01]  /*00e0*/  ISETP.NE.AND P1, PT, R7, RZ, PT ;  /* 0x000000ff0700720c */ /* 0x000fe20003f25270 */
[----:B-1----:R-:W-:Y:S02]  /*00f0*/  UISETP.GE.U32.AND UP0, UPT, UR8, 0x2, UPT ;  /* 0x000000020800788c */ /* 0x002fe4000bf06070 */
[----:B0-----:R-:W-:-:S06]  /*0100*/  ULEA UR4, UR5, UR4, 0x18 ;  /* 0x0000000405047291 */ /* 0x001fcc000f8ec0ff */
[----:B------:R-:W-:-:S05]  /*0110*/  LEA R3, R7, UR4, 0x2 ;  /* 0x0000000407037c11 */ /* 0x000fca000f8e10ff */
[----:B--2---:R0:W-:Y:S01]  /*0120*/  STS [R3], R0 ;  /* 0x0000000003007388 */ /* 0x0041e20000000800 */
[----:B------:R-:W-:Y:S06]  /*0130*/  BAR.SYNC.DEFER_BLOCKING 0x0 ;  /* 0x0000000000007b1d */ /* 0x000fec0000010000 */
[----:B------:R-:W-:Y:S05]  /*0140*/  BRA.U !UP0, `(.L_x_0) ;  /* 0x0000000108307547 */ /* 0x000fea000b800000 */
[----:B0-----:R-:W-:-:S07]  /*0150*/  IMAD.U32 R0, RZ, RZ, UR8 ;  /* 0x00000008ff007e24 */ /* 0x001fce000f8e00ff */
.L_x_1:
[----:B------:R-:W-:-:S04]  /*0160*/  SHF.R.U32.HI R8, RZ, 0x1, R0 ;  /* 0x00000001ff087819 */ /* 0x000fc80000011600 */
[----:B------:R-:W-:-:S13]  /*0170*/  ISETP.GE.U32.AND P0, PT, R7, R8, PT ;  /* 0x000000080700720c */ /* 0x000fda0003f06070 */
[----:B------:R-:W-:Y:S01]  /*0180*/  @!P0 IMAD R4, R8, 0x4, R3 ;  /* 0x0000000408048824 */ /* 0x000fe200078e0203 */
[----:B------:R-:W-:Y:S05]  /*0190*/  @!P0 LDS R5, [R3] ;  /* 0x0000000003058984 */ /* 0x000fea0000000800 */
[----:B------:R-:W0:Y:S02]  /*01a0*/  @!P0 LDS R4, [R4] ;  /* 0x0000000004048984 */ /* 0x000e240000000800 */
[----:B0-----:R-:W-:-:S05]  /*01b0*/  @!P0 FADD R6, R4, R5 ;  /* 0x0000000504068221 */ /* 0x001fca0000000000 */
[----:B------:R1:W-:Y:S01]  /*01c0*/  @!P0 STS [R3], R6 ;  /* 0x0000000603008388 */ /* 0x0003e20000000800 */
[----:B------:R-:W-:Y:S01]  /*01d0*/  BAR.SYNC.DEFER_BLOCKING 0x0 ;  /* 0x0000000000007b1d */ /* 0x000fe20000010000 */
[----:B------:R-:W-:Y:S01]  /*01e0*/  ISETP.GT.U32.AND P0, PT, R0, 0x3, PT ;  /* 0x000000030000780c */ /* 0x000fe20003f04070 */
[----:B------:R-:W-:-:S12]  /*01f0*/  IMAD.MOV.U32 R0, RZ, RZ, R8 ;  /* 0x000000ffff007224 */ /* 0x000fd800078e0008 */
[----:B-1----:R-:W-:Y:S05]  /*0200*/  @P0 BRA `(.L_x_1) ;  /* 0xfffffffc00d40947 */ /* 0x002fea000383ffff */
.L_x_0:
[----:B------:R-:W-:Y:S05]  /*0210*/  @P1 EXIT ;  /* 0x000000000000194d */ /* 0x000fea0003800000 */
[----:B------:R-:W1:Y:S01]  /*0220*/  S2UR UR5, SR_CgaCtaId ;  /* 0x00000000000579c3 */ /* 0x000e620000008800 */
[----:B------:R-:W-:Y:S02]  /*0230*/  UMOV UR4, 0x400 ;  /* 0x0000040000047882 */ /* 0x000fe40000000000 */
[----:B-1----:R-:W-:Y:S01]  /*0240*/  ULEA UR4, UR5, UR4, 0x18 ;  /* 0x0000000405047291 */ /* 0x002fe2000f8ec0ff */
[----:B------:R-:W1:Y:S08]  /*0250*/  LDCU UR5, c[0x0][0x394] ;  /* 0x00007280ff0577ac */ /* 0x000e700008000800 */
[----:B0-----:R-:W0:Y:S01]  /*0260*/  LDS R0, [UR4] ;  /* 0x00000004ff007984 */ /* 0x001e220008000800 */
[----:B-1----:R-:W-:-:S04]  /*0270*/  I2FP.F32.S32 R3, UR5 ;  /* 0x0000000500037c45 */ /* 0x002fc80008201400 */
[----:B------:R-:W1:Y:S02]  /*0280*/  MUFU.RCP R4, R3 ;  /* 0x0000000300047308 */ /* 0x000e640000001000 */
[----:B-1----:R-:W-:-:S04]  /*0290*/  FFMA R5, -R3, R4, 1 ;  /* 0x3f80000003057423 */ /* 0x002fc80000000104 */
[----:B------:R-:W-:Y:S02]  /*02a0*/  FFMA R5, R4, R5, R4 ;  /* 0x0000000504057223 */ /* 0x000fe40000000004 */
[----:B0-----:R-:W0:Y:S02]  /*02b0*/  FCHK P0, R0, R3 ;  /* 0x0000000300007302 */ /* 0x001e240000000000 */
[----:B------:R-:W-:-:S04]  /*02c0*/  FFMA R4, R0, R5, RZ ;  /* 0x0000000500047223 */ /* 0x000fc800000000ff */
[----:B------:R-:W-:-:S04]  /*02d0*/  FFMA R6, -R3, R4, R0 ;  /* 0x0000000403067223 */ /* 0x000fc80000000100 */
[----:B------:R-:W-:Y:S01]  /*02e0*/  FFMA R7, R5, R6, R4 ;  /* 0x0000000605077223 */ /* 0x000fe20000000004 */
[----:B0-----:R-:W-:Y:S06]  /*02f0*/  @!P0 BRA `(.L_x_2) ;  /* 0x00000000000c8947 */ /* 0x001fec0003800000 */
[----:B------:R-:W-:-:S07]  /*0300*/  MOV R4, 0x320 ;  /* 0x0000032000047802 */ /* 0x000fce0000000f00 */
[----:B------:R-:W-:Y:S05]  /*0310*/  CALL.REL.NOINC `($__internal_0_$__cuda_sm3x_div_rn_noftz_f32_slowpath) ;  /* 0x0000000000147944 */ /* 0x000fea0003c00000 */
[----:B------:R-:W-:-:S07]  /*0320*/  IMAD.MOV.U32 R7, RZ, RZ, R0 ;  /* 0x000000ffff077224 */ /* 0x000fce00078e0000 */
.L_x_2:
[----:B------:R-:W0:Y:S02]  /*0330*/  LDC.64 R4, c[0x0][0x388] ;  /* 0x0000e200ff047b82 */ /* 0x000e240000000a00 */
[----:B0-----:R-:W-:-:S05]  /*0340*/  IMAD.WIDE.U32 R2, R2, 0x4, R4 ;  /* 0x0000000402027825 */ /* 0x001fca00078e0004 */
[----:B------:R-:W-:Y:S01]  /*0350*/  STG.E desc[UR6][R2.64], R7 ;  /* 0x0000000702007986 */ /* 0x000fe2000c101906 */
[----:B------:R-:W-:Y:S05]  /*0360*/  EXIT ;  /* 0x000000000000794d */ /* 0x000fea0003800000 */
        .weak           $__internal_0_$__cuda_sm3x_div_rn_noftz_f32_slowpath
        .type           $__internal_0_$__cuda_sm3x_div_rn_noftz_f32_slowpath,@function
        .size           $__internal_0_$__cuda_sm3x_div_rn_noftz_f32_slowpath,(.L_x_12 - $__internal_0_$__cuda_sm3x_div_rn_noftz_f32_slowpath)
$__internal_0_$__cuda_sm3x_div_rn_noftz_f32_slowpath:
[--C-:B------:R-:W-:Y:S01]  /*0370*/  SHF.R.U32.HI R6, RZ, 0x17, R3.reuse ;  /* 0x00000017ff067819 */ /* 0x100fe20000011603 */
[--C-:B------:R-:W-:Y:S01]  /*0380*/  IMAD.MOV.U32 R7, RZ, RZ, R0.reuse ;  /* 0x000000ffff077224 */ /* 0x100fe200078e0000 */
[----:B------:R-:W-:Y:S01]  /*0390*/  SHF.R.U32.HI R5, RZ, 0x17, R0 ;  /* 0x00000017ff057819 */ /* 0x000fe20000011600 */
[----:B------:R-:W-:Y:S01]  /*03a0*/  IMAD.MOV.U32 R8, RZ, RZ, R3 ;  /* 0x000000ffff087224 */ /* 0x000fe200078e0003 */
[----:B------:R-:W-:Y:S02]  /*03b0*/  LOP3.LUT R6, R6, 0xff, RZ, 0xc0, !PT ;  /* 0x000000ff06067812 */ /* 0x000fe400078ec0ff */
[----:B------:R-:W-:-:S03]  /*03c0*/  LOP3.LUT R5, R5, 0xff, RZ, 0xc0, !PT ;  /* 0x000000ff05057812 */ /* 0x000fc600078ec0ff */
[----:B------:R-:W-:Y:S02]  /*03d0*/  VIADD R11, R6, 0xffffffff ;  /* 0xffffffff060b7836 */ /* 0x000fe40000000000 */
[----:B------:R-:W-:-:S03]  /*03e0*/  VIADD R10, R5, 0xffffffff ;  /* 0xffffffff050a7836 */ /* 0x000fc60000000000 */
[----:B------:R-:W-:-:S04]  /*03f0*/  ISETP.GT.U32.AND P0, PT, R11, 0xfd, PT ;  /* 0x000000fd0b00780c */ /* 0x000fc80003f04070 */
[----:B------:R-:W-:-:S13]  /*0400*/  ISETP.GT.U32.OR P0, PT, R10, 0xfd, P0 ;  /* 0x000000fd0a00780c */ /* 0x000fda0000704470 */
[----:B------:R-:W-:Y:S01]  /*0410*/  @!P0 IMAD.MOV.U32 R9, RZ, RZ, RZ ;  /* 0x000000ffff098224 */ /* 0x000fe200078e00ff */
[----:B------:R-:W-:Y:S06]  /*0420*/  @!P0 BRA `(.L_x_3) ;  /* 0x00000000005c8947 */ /* 0x000fec0003800000 */
[----:B------:R-:W-:Y:S02]  /*0430*/  FSETP.GTU.FTZ.AND P0, PT, |R0|, +INF , PT ;  /* 0x7f8000000000780b */ /* 0x000fe40003f1c200 */
[----:B------:R-:W-:-:S04]  /*0440*/  FSETP.GTU.FTZ.AND P1, PT, |R3|, +INF , PT ;  /* 0x7f8000000300780b */ /* 0x000fc80003f3c200 */
[----:B------:R-:W-:-:S13]  /*0450*/  PLOP3.LUT P0, PT, P0, P1, PT, 0xf8, 0x8f ;  /* 0x00000000008f781c */ /* 0x000fda0000703f70 */
[----:B------:R-:W-:Y:S05]  /*0460*/  @P0 BRA `(.L_x_4) ;  /* 0x0000000400440947 */ /* 0x000fea0003800000 */
[----:B------:R-:W-:-:S13]  /*0470*/  LOP3.LUT P0, RZ, R8, 0x7fffffff, R7, 0xc8, !PT ;  /* 0x7fffffff08ff7812 */ /* 0x000fda000780c807 */
[----:B------:R-:W-:Y:S05]  /*0480*/  @!P0 BRA `(.L_x_5) ;  /* 0x0000000400348947 */ /* 0x000fea0003800000 */
[C---:B------:R-:W-:Y:S02]  /*0490*/  FSETP.NEU.FTZ.AND P2, PT, |R0|.reuse, +INF , PT ;  /* 0x7f8000000000780b */ /* 0x040fe40003f5d200 */
[----:B------:R-:W-:Y:S02]  /*04a0*/  FSETP.NEU.FTZ.AND P1, PT, |R3|, +INF , PT ;  /* 0x7f8000000300780b */ /* 0x000fe40003f3d200 */
[----:B------:R-:W-:-:S11]  /*04b0*/  FSETP.NEU.FTZ.AND P0, PT, |R0|, +INF , PT ;  /* 0x7f8000000000780b */ /* 0x000fd60003f1d200 */
[----:B------:R-:W-:Y:S05]  /*04c0*/  @!P1 BRA !P2, `(.L_x_5) ;  /* 0x0000000400249947 */ /* 0x000fea0005000000 */
[----:B------:R-:W-:-:S04]  /*04d0*/  LOP3.LUT P2, RZ, R7, 0x7fffffff, RZ, 0xc0, !PT ;  /* 0x7fffffff07ff7812 */ /* 0x000fc8000784c0ff */
[----:B------:R-:W-:-:S13]  /*04e0*/  PLOP3.LUT P1, PT, P1, P2, PT, 0x2f, 0xf2 ;  /* 0x0000000000f2781c */ /* 0x000fda0000f24577 */
[----:B------:R-:W-:Y:S05]  /*04f0*/  @P1 BRA `(.L_x_6) ;  /* 0x0000000400101947 */ /* 0x000fea0003800000 */
[----:B------:R-:W-:-:S04]  /*0500*/  LOP3.LUT P1, RZ, R8, 0x7fffffff, RZ, 0xc0, !PT ;  /* 0x7fffffff08ff7812 */ /* 0x000fc8000782c0ff */
[----:B------:R-:W-:-:S13]  /*0510*/  PLOP3.LUT P0, PT, P0, P1, PT, 0x2f, 0xf2 ;  /* 0x0000000000f2781c */ /* 0x000fda0000702577 */
[----:B------:R-:W-:Y:S05]  /*0520*/  @P0 BRA `(.L_x_7) ;  /* 0x0000000000f80947 */ /* 0x000fea0003800000 */
[----:B------:R-:W-:Y:S02]  /*0530*/  ISETP.GE.AND P0, PT, R10, RZ, PT ;  /* 0x000000ff0a00720c */ /* 0x000fe40003f06270 */
[----:B------:R-:W-:-:S11]  /*0540*/  ISETP.GE.AND P1, PT, R11, RZ, PT ;  /* 0x000000ff0b00720c */ /* 0x000fd60003f26270 */
[----:B------:R-:W-:Y:S02]  /*0550*/  @P0 IMAD.MOV.U32 R9, RZ, RZ, RZ ;  /* 0x000000ffff090224 */ /* 0x000fe400078e00ff */
[----:B------:R-:W-:Y:S01]  /*0560*/  @!P0 FFMA R7, R0, 1.84467440737095516160e+19, RZ ;  /* 0x5f80000000078823 */ /* 0x000fe200000000ff */
[----:B------:R-:W-:Y:S02]  /*0570*/  @!P0 IMAD.MOV.U32 R9, RZ, RZ, -0x40 ;  /* 0xffffffc0ff098424 */ /* 0x000fe400078e00ff */
[----:B------:R-:W-:Y:S02]  /*0580*/  @!P1 FFMA R8, R3, 1.84467440737095516160e+19, RZ ;  /* 0x5f80000003089823 */ /* 0x000fe400000000ff */
[----:B------:R-:W-:-:S07]  /*0590*/  @!P1 VIADD R9, R9, 0x40 ;  /* 0x0000004009099836 */ /* 0x000fce0000000000 */
.L_x_3:
[----:B------:R-:W-:Y:S01]  /*05a0*/  LEA R3, R6, 0xc0800000, 0x17 ;  /* 0xc080000006037811 */ /* 0x000fe200078eb8ff */
[----:B------:R-:W-:-:S04]  /*05b0*/  VIADD R5, R5, 0xffffff81 ;  /* 0xffffff8105057836 */ /* 0x000fc80000000000 */
[----:B------:R-:W-:Y:S01]  /*05c0*/  IMAD.IADD R3, R8, 0x1, -R3 ;  /* 0x0000000108037824 */ /* 0x000fe200078e0a03 */
[C---:B------:R-:W-:Y:S01]  /*05d0*/  IADD3 R6, PT, PT, R5.reuse, 0x7f, -R6 ;  /* 0x0000007f05067810 */ /* 0x040fe20007ffe806 */
[----:B------:R-:W-:Y:S02]  /*05e0*/  IMAD R0, R5, -0x800000, R7 ;  /* 0xff80000005007824 */ /* 0x000fe400078e0207 */
[----:B------:R-:W0:Y:S01]  /*05f0*/  MUFU.RCP R8, R3 ;  /* 0x0000000300087308 */ /* 0x000e220000001000 */
[----:B------:R-:W-:Y:S01]  /*0600*/  FADD.FTZ R11, -R3, -RZ ;  /* 0x800000ff030b7221 */ /* 0x000fe20000010100 */
[----:B------:R-:W-:-:S03]  /*0610*/  IMAD.IADD R6, R6, 0x1, R9 ;  /* 0x0000000106067824 */ /* 0x000fc600078e0209 */
[----:B0-----:R-:W-:-:S04]  /*0620*/  FFMA R13, R8, R11, 1 ;  /* 0x3f800000080d7423 */ /* 0x001fc8000000000b */
[----:B------:R-:W-:-:S04]  /*0630*/  FFMA R10, R8, R13, R8 ;  /* 0x0000000d080a7223 */ /* 0x000fc80000000008 */
[----:B------:R-:W-:-:S04]  /*0640*/  FFMA R7, R0, R10, RZ ;  /* 0x0000000a00077223 */ /* 0x000fc800000000ff */
[----:B------:R-:W-:-:S04]  /*0650*/  FFMA R8, R11, R7, R0 ;  /* 0x000000070b087223 */ /* 0x000fc80000000000 */
[----:B------:R-:W-:-:S04]  /*0660*/  FFMA R7, R10, R8, R7 ;  /* 0x000000080a077223 */ /* 0x000fc80000000007 */
[----:B------:R-:W-:-:S04]  /*0670*/  FFMA R8, R11, R7, R0 ;  /* 0x000000070b087223 */ /* 0x000fc80000000000 */
[----:B------:R-:W-:-:S05]  /*0680*/  FFMA R0, R10, R8, R7 ;  /* 0x000000080a007223 */ /* 0x000fca0000000007 */
[----:B------:R-:W-:-:S04]  /*0690*/  SHF.R.U32.HI R3, RZ, 0x17, R0 ;  /* 0x00000017ff037819 */ /* 0x000fc80000011600 */
[----:B------:R-:W-:-:S05]  /*06a0*/  LOP3.LUT R3, R3, 0xff, RZ, 0xc0, !PT ;  /* 0x000000ff03037812 */ /* 0x000fca00078ec0ff */
[----:B------:R-:W-:-:S04]  /*06b0*/  IMAD.IADD R9, R3, 0x1, R6 ;  /* 0x0000000103097824 */ /* 0x000fc800078e0206 */
[----:B------:R-:W-:-:S05]  /*06c0*/  VIADD R3, R9, 0xffffffff ;  /* 0xffffffff09037836 */ /* 0x000fca0000000000 */
[----:B------:R-:W-:-:S13]  /*06d0*/  ISETP.GE.U32.AND P0, PT, R3, 0xfe, PT ;  /* 0x000000fe0300780c */ /* 0x000fda0003f06070 */
[----:B------:R-:W-:Y:S05]  /*06e0*/  @!P0 BRA `(.L_x_8) ;  /* 0x0000000000808947 */ /* 0x000fea0003800000 */
[----:B------:R-:W-:-:S13]  /*06f0*/  ISETP.GT.AND P0, PT, R9, 0xfe, PT ;  /* 0x000000fe0900780c */ /* 0x000fda0003f04270 */
[----:B------:R-:W-:Y:S05]  /*0700*/  @P0 BRA `(.L_x_9) ;  /* 0x00000000006c0947 */ /* 0x000fea0003800000 */
[----:B------:R-:W-:-:S13]  /*0710*/  ISETP.GE.AND P0, PT, R9, 0x1, PT ;  /* 0x000000010900780c */ /* 0x000fda0003f06270 */
[----:B------:R-:W-:Y:S05]  /*0720*/  @P0 BRA `(.L_x_10) ;  /* 0x0000000000980947 */ /* 0x000fea0003800000 */
[----:B------:R-:W-:Y:S02]  /*0730*/  ISETP.GE.AND P0, PT, R9, -0x18, PT ;  /* 0xffffffe80900780c */ /* 0x000fe40003f06270 */
[----:B------:R-:W-:-:S11]  /*0740*/  LOP3.LUT R0, R0, 0x80000000, RZ, 0xc0, !PT ;  /* 0x8000000000007812 */ /* 0x000fd600078ec0ff */
[----:B------:R-:W-:Y:S05]  /*0750*/  @!P0 BRA `(.L_x_10) ;  /* 0x00000000008c8947 */ /* 0x000fea0003800000 */
[CCC-:B------:R-:W-:Y:S01]  /*0760*/  FFMA.RZ R3, R10.reuse, R8.reuse, R7.reuse ;  /* 0x000000080a037223 */ /* 0x1c0fe2000000c007 */
[CCC-:B------:R-:W-:Y:S01]  /*0770*/  FFMA.RM R6, R10.reuse, R8.reuse, R7.reuse ;  /* 0x000000080a067223 */ /* 0x1c0fe20000004007 */
[C---:B------:R-:W-:Y:S02]  /*0780*/  ISETP.NE.AND P2, PT, R9.reuse, RZ, PT ;  /* 0x000000ff0900720c */ /* 0x040fe40003f45270 */
[----:B------:R-:W-:Y:S02]  /*0790*/  ISETP.NE.AND P1, PT, R9, RZ, PT ;  /* 0x000000ff0900720c */ /* 0x000fe40003f25270 */
[----:B------:R-:W-:Y:S01]  /*07a0*/  LOP3.LUT R5, R3, 0x7fffff, RZ, 0xc0, !PT ;  /* 0x007fffff03057812 */ /* 0x000fe200078ec0ff */
[----:B------:R-:W-:Y:S01]  /*07b0*/  FFMA.RP R3, R10, R8, R7 ;  /* 0x000000080a037223 */ /* 0x000fe20000008007 */
[----:B------:R-:W-:Y:S02]  /*07c0*/  VIADD R8, R9, 0x20 ;  /* 0x0000002009087836 */ /* 0x000fe40000000000 */
[----:B------:R-:W-:Y:S01]  /*07d0*/  LOP3.LUT R5, R5, 0x800000, RZ, 0xfc, !PT ;  /* 0x0080000005057812 */ /* 0x000fe200078efcff */
[----:B------:R-:W-:Y:S01]  /*07e0*/  IMAD.MOV R7, RZ, RZ, -R9 ;  /* 0x000000ffff077224 */ /* 0x000fe200078e0a09 */
[----:B------:R-:W-:-:S02]  /*07f0*/  FSETP.NEU.FTZ.AND P0, PT, R3, R6, PT ;  /* 0x000000060300720b */ /* 0x000fc40003f1d000 */
[----:B------:R-:W-:Y:S02]  /*0800*/  SHF.L.U32 R8, R5, R8, RZ ;  /* 0x0000000805087219 */ /* 0x000fe400000006ff */
[----:B------:R-:W-:Y:S02]  /*0810*/  SEL R6, R7, RZ, P2 ;  /* 0x000000ff07067207 */ /* 0x000fe40001000000 */
[----:B------:R-:W-:Y:S02]  /*0820*/  ISETP.NE.AND P1, PT, R8, RZ, P1 ;  /* 0x000000ff0800720c */ /* 0x000fe40000f25270 */
[----:B------:R-:W-:Y:S02]  /*0830*/  SHF.R.U32.HI R6, RZ, R6, R5 ;  /* 0x00000006ff067219 */ /* 0x000fe40000011605 */
[----:B------:R-:W-:Y:S02]  /*0840*/  PLOP3.LUT P0, PT, P0, P1, PT, 0xf8, 0x8f ;  /* 0x00000000008f781c */ /* 0x000fe40000703f70 */
[----:B------:R-:W-:-:S02]  /*0850*/  SHF.R.U32.HI R8, RZ, 0x1, R6 ;  /* 0x00000001ff087819 */ /* 0x000fc40000011606 */
[----:B------:R-:W-:-:S04]  /*0860*/  SEL R3, RZ, 0x1, !P0 ;  /* 0x00000001ff037807 */ /* 0x000fc80004000000 */
[----:B------:R-:W-:-:S04]  /*0870*/  LOP3.LUT R3, R3, 0x1, R8, 0xf8, !PT ;  /* 0x0000000103037812 */ /* 0x000fc800078ef808 */
[----:B------:R-:W-:-:S05]  /*0880*/  LOP3.LUT R3, R3, R6, RZ, 0xc0, !PT ;  /* 0x0000000603037212 */ /* 0x000fca00078ec0ff */
[----:B------:R-:W-:-:S05]  /*0890*/  IMAD.IADD R3, R8, 0x1, R3 ;  /* 0x0000000108037824 */ /* 0x000fca00078e0203 */
[----:B------:R-:W-:Y:S01]  /*08a0*/  LOP3.LUT R0, R3, R0, RZ, 0xfc, !PT ;  /* 0x0000000003007212 */ /* 0x000fe200078efcff */
[----:B------:R-:W-:Y:S06]  /*08b0*/  BRA `(.L_x_10) ;  /* 0x0000000000347947 */ /* 0x000fec0003800000 */
.L_x_9:
[----:B------:R-:W-:-:S04]  /*08c0*/  LOP3.LUT R0, R0, 0x80000000, RZ, 0xc0, !PT ;  /* 0x8000000000007812 */ /* 0x000fc800078ec0ff */
[----:B------:R-:W-:Y:S01]  /*08d0*/  LOP3.LUT R0, R0, 0x7f800000, RZ, 0xfc, !PT ;  /* 0x7f80000000007812 */ /* 0x000fe200078efcff */
[----:B------:R-:W-:Y:S06]  /*08e0*/  BRA `(.L_x_10) ;  /* 0x0000000000287947 */ /* 0x000fec0003800000 */
.L_x_8:
[----:B------:R-:W-:Y:S01]  /*08f0*/  IMAD R0, R6, 0x800000, R0 ;  /* 0x0080000006007824 */ /* 0x000fe200078e0200 */
[----:B------:R-:W-:Y:S06]  /*0900*/  BRA `(.L_x_10) ;  /* 0x0000000000207947 */ /* 0x000fec0003800000 */
.L_x_7:
[----:B------:R-:W-:-:S04]  /*0910*/  LOP3.LUT R0, R8, 0x80000000, R7, 0x48, !PT ;  /* 0x8000000008007812 */ /* 0x000fc800078e4807 */
[----:B------:R-:W-:Y:S01]  /*0920*/  LOP3.LUT R0, R0, 0x7f800000, RZ, 0xfc, !PT ;  /* 0x7f80000000007812 */ /* 0x000fe200078efcff */
[----:B------:R-:W-:Y:S06]  /*0930*/  BRA `(.L_x_10) ;  /* 0x0000000000147947 */ /* 0x000fec0003800000 */
.L_x_6:
[----:B------:R-:W-:Y:S01]  /*0940*/  LOP3.LUT R0, R8, 0x80000000, R7, 0x48, !PT ;  /* 0x8000000008007812 */ /* 0x000fe200078e4807 */
[----:B------:R-:W-:Y:S06]  /*0950*/  BRA `(.L_x_10) ;  /* 0x00000000000c7947 */ /* 0x000fec0003800000 */
.L_x_5:
[----:B------:R-:W0:Y:S01]  /*0960*/  MUFU.RSQ R0, -QNAN ;  /* 0xffc0000000007908 */ /* 0x000e220000001400 */
[----:B------:R-:W-:Y:S05]  /*0970*/  BRA `(.L_x_10) ;  /* 0x0000000000047947 */ /* 0x000fea0003800000 */
.L_x_4:
[----:B------:R-:W-:-:S07]  /*0980*/  FADD.FTZ R0, R0, R3 ;  /* 0x0000000300007221 */ /* 0x000fce0000010000 */
.L_x_10:
[----:B------:R-:W-:-:S04]  /*0990*/  IMAD.MOV.U32 R5, RZ, RZ, 0x0 ;  /* 0x00000000ff057424 */ /* 0x000fc800078e00ff */
[----:B0-----:R-:W-:Y:S05]  /*09a0*/  RET.REL.NODEC R4 `(_Z15reduceMeanAxis1PfS_ii) ;  /* 0xfffffff404947950 */ /* 0x001fea0003c3ffff */
.L_x_11:
[----:B------:R-:W-:-:S00]  /*09b0*/  BRA `(.L_x_11) ;  /* 0xfffffffc00fc7947 */ /* 0x000fc0000383ffff */
[----:B------:R-:W-:-:S00]  /*09c0*/  NOP ;  /* 0x0000000000007918 */ /* 0x000fc00000000000 */
        /* <DEDUP_REMOVED lines=11> */
.L_x_12:


//--------------------- .nv.shared._Z15reduceMeanAxis1PfS_ii --------------------------
	.section	.nv.shared._Z15reduceMeanAxis1PfS_ii,"aw",@nobits
	.sectionflags	@""
	.align	16
	.zero		1024


//--------------------- .nv.shared.reserved.0     --------------------------
	.section	.nv.shared.reserved.0,"aw",@nobits
	.weak		__nv_reservedSMEM_offset_0_alias
	.size		__nv_reservedSMEM_offset_0_alias, 0, 64
	.other		__nv_reservedSMEM_offset_0_alias,@"STO_CUDA_RESERVED_SHARED STV_DEFAULT"
__nv_reservedSMEM_offset_0_alias:
	.zero		0
	.zero		64


//--------------------- .nv.constant0._Z15reduceMeanAxis1PfS_ii --------------------------
	.section	.nv.constant0._Z15reduceMeanAxis1PfS_ii,"a",@progbits
	.sectionflags	@""
	.align	4
.nv.constant0._Z15reduceMeanAxis1PfS_ii:
	.zero		920


//--------------------- SYMBOLS --------------------------

	.type		.nv.reservedSmem.offset0,@object
	.size		.nv.reservedSmem.offset0,0x4
	.type		.nv.reservedSmem.cap,@object
	.size		.nv.reservedSmem.cap,0x4
